	.headerflags	@"EF_CUDA_TEXMODE_UNIFIED EF_CUDA_64BIT_ADDRESS EF_CUDA_ACCELERATORS EF_CUDA_SM90 EF_CUDA_VIRTUAL_SM(EF_CUDA_SM90)"
	.elftype	@"ET_EXEC"


//--------------------- .nv.info                  --------------------------
	.section	.nv.info,"",@"SHT_CUDA_INFO"
	.align	4


	//----- nvinfo : EIATTR_REGCOUNT
	.align		4
        /*0000*/ 	.byte	0x04, 0x2f
        /*0002*/ 	.short	(.L_1 - .L_0)
	.align		4
.L_0:
        /*0004*/ 	.word	index@(triton_poi_fused_convolution_relu_threshold_backward_43)
        /*0008*/ 	.word	0x0000000c


	//----- nvinfo : EIATTR_MIN_STACK_SIZE
	.align		4
.L_1:
        /*000c*/ 	.byte	0x04, 0x12
        /*000e*/ 	.short	(.L_3 - .L_2)
	.align		4
.L_2:
        /*0010*/ 	.word	index@(triton_poi_fused_convolution_relu_threshold_backward_43)
        /*0014*/ 	.word	0x00000000


	//----- nvinfo : EIATTR_FRAME_SIZE
	.align		4
.L_3:
        /*0018*/ 	.byte	0x04, 0x11
        /*001a*/ 	.short	(.L_5 - .L_4)
	.align		4
.L_4:
        /*001c*/ 	.word	index@(triton_poi_fused_convolution_relu_threshold_backward_43)
        /*0020*/ 	.word	0x00000000


	//----- nvinfo : EIATTR_MIN_STACK_SIZE
	.align		4
.L_5:
        /*0024*/ 	.byte	0x04, 0x12
        /*0026*/ 	.short	(.L_7 - .L_6)
	.align		4
.L_6:
        /*0028*/ 	.word	index@(triton_poi_fused_convolution_relu_threshold_backward_43)
        /*002c*/ 	.word	0x00000000
.L_7:


//--------------------- .nv.info.triton_poi_fused_convolution_relu_threshold_backward_43 --------------------------
	.section	.nv.info.triton_poi_fused_convolution_relu_threshold_backward_43,"",@"SHT_CUDA_INFO"
	.sectionflags	@""
	.align	4


	//----- nvinfo : EIATTR_CUDA_API_VERSION
	.align		4
        /*0000*/ 	.byte	0x04, 0x37
        /*0002*/ 	.short	(.L_9 - .L_8)
.L_8:
        /*0004*/ 	.word	0x0000007c


	//----- nvinfo : EIATTR_KPARAM_INFO
	.align		4
.L_9:
        /*0008*/ 	.byte	0x04, 0x17
        /*000a*/ 	.short	(.L_11 - .L_10)
.L_10:
        /*000c*/ 	.word	0x00000000
        /*0010*/ 	.short	0x0003
        /*0012*/ 	.short	0x0018
        /*0014*/ 	.byte	0x00, 0xf0, 0x11, 0x00


	//----- nvinfo : EIATTR_KPARAM_INFO
	.align		4
.L_11:
        /*0018*/ 	.byte	0x04, 0x17
        /*001a*/ 	.short	(.L_13 - .L_12)
.L_12:
        /*001c*/ 	.word	0x00000000
        /*0020*/ 	.short	0x0002
        /*0022*/ 	.short	0x0010
        /*0024*/ 	.byte	0x00, 0xf4, 0x21, 0x00


	//----- nvinfo : EIATTR_KPARAM_INFO
	.align		4
.L_13:
        /*0028*/ 	.byte	0x04, 0x17
        /*002a*/ 	.short	(.L_15 - .L_14)
.L_14:
        /*002c*/ 	.word	0x00000000
        /*0030*/ 	.short	0x0001
        /*0032*/ 	.short	0x0008
        /*0034*/ 	.byte	0x00, 0xf4, 0x21, 0x00


	//----- nvinfo : EIATTR_KPARAM_INFO
	.align		4
.L_15:
        /*0038*/ 	.byte	0x04, 0x17
        /*003a*/ 	.short	(.L_17 - .L_16)
.L_16:
        /*003c*/ 	.word	0x00000000
        /*0040*/ 	.short	0x0000
        /*0042*/ 	.short	0x0000
        /*0044*/ 	.byte	0x00, 0xf4, 0x21, 0x00


	//----- nvinfo : EIATTR_SPARSE_MMA_MASK
	.align		4
.L_17:
        /*0048*/ 	.byte	0x03, 0x50
        /*004a*/ 	.short	0x0000


	//----- nvinfo : EIATTR_MAXREG_COUNT
	.align		4
        /*004c*/ 	.byte	0x03, 0x1b
        /*004e*/ 	.short	0x00ff


	//----- nvinfo : EIATTR_EXIT_INSTR_OFFSETS
	.align		4
        /*0050*/ 	.byte	0x04, 0x1c
        /*0052*/ 	.short	(.L_19 - .L_18)


	//   ....[0]....
.L_18:
        /*0054*/ 	.word	0x00000240


	//----- nvinfo : EIATTR_REQNTID
	.align		4
.L_19:
        /*0058*/ 	.byte	0x04, 0x10
        /*005a*/ 	.short	(.L_21 - .L_20)
.L_20:
        /*005c*/ 	.word	0x00000100
        /*0060*/ 	.word	0x00000001
        /*0064*/ 	.word	0x00000001


	//----- nvinfo : EIATTR_CBANK_PARAM_SIZE
	.align		4
.L_21:
        /*0068*/ 	.byte	0x03, 0x19
        /*006a*/ 	.short	0x001c


	//----- nvinfo : EIATTR_PARAM_CBANK
	.align		4
        /*006c*/ 	.byte	0x04, 0x0a
        /*006e*/ 	.short	(.L_23 - .L_22)
	.align		4
.L_22:
        /*0070*/ 	.word	index@(.nv.constant0.triton_poi_fused_convolution_relu_threshold_backward_43)
        /*0074*/ 	.short	0x0210
        /*0076*/ 	.short	0x001c


	//----- nvinfo : EIATTR_SW_WAR
	.align		4
.L_23:
        /*0078*/ 	.byte	0x04, 0x36
        /*007a*/ 	.short	(.L_25 - .L_24)
.L_24:
        /*007c*/ 	.word	0x00000008
.L_25:


//--------------------- .nv.callgraph             --------------------------
	.section	.nv.callgraph,"",@"SHT_CUDA_CALLGRAPH"
	.align	4
	.sectionentsize	8
	.align		4
        /*0000*/ 	.word	0x00000000
	.align		4
        /*0004*/ 	.word	0xffffffff
	.align		4
        /*0008*/ 	.word	0x00000000
	.align		4
        /*000c*/ 	.word	0xfffffffe
	.align		4
        /*0010*/ 	.word	0x00000000
	.align		4
        /*0014*/ 	.word	0xfffffffd
	.align		4
        /*0018*/ 	.word	0x00000000
	.align		4
        /*001c*/ 	.word	0xfffffffc


//--------------------- .text.triton_poi_fused_convolution_relu_threshold_backward_43 --------------------------
	.section	.text.triton_poi_fused_convolution_relu_threshold_backward_43,"ax",@progbits
	.align	128
        .global         triton_poi_fused_convolution_relu_threshold_backward_43
        .type           triton_poi_fused_convolution_relu_threshold_backward_43,@function
        .size           triton_poi_fused_convolution_relu_threshold_backward_43,(.L_x_1 - triton_poi_fused_convolution_relu_threshold_backward_43)
        .other          triton_poi_fused_convolution_relu_threshold_backward_43,@"STO_CUDA_ENTRY STV_DEFAULT"
triton_poi_fused_convolution_relu_threshold_backward_43:
.text.triton_poi_fused_convolution_relu_threshold_backward_43:
[----:B------:R-:W-:Y:S01]  /*0000*/  LDC R1, c[0x0][0x28] ;  /* 0x00000a00ff017b82 */ /* 0x000fe20000000800 */
[----:B------:R-:W1:Y:S07]  /*0010*/  S2R R0, SR_TID.X ;  /* 0x0000000000007919 */ /* 0x000e6e0000002100 */
[----:B------:R-:W2:Y:S01]  /*0020*/  LDC.64 R2, c[0x0][0x210] ;  /* 0x00008400ff027b82 */ /* 0x000ea20000000a00 */
[----:B------:R-:W-:Y:S01]  /*0030*/  ULDC.64 UR4, c[0x0][0x208] ;  /* 0x0000820000047ab9 */ /* 0x000fe20000000a00 */
[----:B------:R-:W-:Y:S01]  /*0040*/  ULDC.64 UR6, c[0x0][0x220] ;  /* 0x0000880000067ab9 */ /* 0x000fe20000000a00 */
[----:B------:R-:W3:Y:S05]  /*0050*/  S2R R7, SR_CTAID.X ;  /* 0x0000000000077919 */ /* 0x000eea0000002500 */
[----:B------:R-:W4:Y:S01]  /*0060*/  LDC.64 R4, c[0x0][0x218] ;  /* 0x00008600ff047b82 */ /* 0x000f220000000a00 */
[----:B-1----:R-:W-:Y:S01]  /*0070*/  IMAD.SHL.U32 R0, R0, 0x2, RZ ;  /* 0x0000000200007824 */ /* 0x002fe200078e00ff */
[----:B---3--:R-:W-:-:S04]  /*0080*/  SHF.R.S32.HI R6, RZ, 0x16, R7 ;  /* 0x00000016ff067819 */ /* 0x008fc80000011407 */
[----:B------:R-:W-:Y:S02]  /*0090*/  LOP3.LUT R0, R0, 0x1fe, RZ, 0xc0, !PT ;  /* 0x000001fe00007812 */ /* 0x000fe400078ec0ff */
[----:B------:R-:W-:-:S03]  /*00a0*/  SGXT R6, R6, 0x1 ;  /* 0x000000010606781a */ /* 0x000fc60000000200 */
[----:B------:R-:W-:-:S04]  /*00b0*/  IMAD R7, R7, 0x200, R0 ;  /* 0x0000020007077824 */ /* 0x000fc800078e0200 */
[----:B--2---:R-:W-:Y:S01]  /*00c0*/  IMAD.WIDE R2, R7, 0x4, R2 ;  /* 0x0000000407027825 */ /* 0x004fe200078e0202 */
[----:B------:R-:W-:-:S04]  /*00d0*/  LEA.HI R6, R6, R7, RZ, 0x6 ;  /* 0x0000000706067211 */ /* 0x000fc800078f30ff */
[--C-:B------:R-:W-:Y:S01]  /*00e0*/  SHF.R.S32.HI R0, RZ, 0x6, R6.reuse ;  /* 0x00000006ff007819 */ /* 0x100fe20000011406 */
[----:B------:R-:W2:Y:S01]  /*00f0*/  LDG.E.64 R2, desc[UR4][R2.64] ;  /* 0x0000000402027981 */ /* 0x000ea2000c1e1b00 */
[----:B------:R-:W-:-:S04]  /*0100*/  SHF.R.S32.HI R9, RZ, 0x1f, R6 ;  /* 0x0000001fff097819 */ /* 0x000fc80000011406 */
[----:B------:R-:W-:-:S04]  /*0110*/  LEA.HI R9, R9, R0, RZ, 0xa ;  /* 0x0000000009097211 */ /* 0x000fc800078f50ff */
[----:B------:R-:W-:-:S05]  /*0120*/  LOP3.LUT R9, R9, 0xfffffc00, RZ, 0xc0, !PT ;  /* 0xfffffc0009097812 */ /* 0x000fca00078ec0ff */
[----:B------:R-:W-:-:S04]  /*0130*/  IMAD.IADD R9, R0, 0x1, -R9 ;  /* 0x0000000100097824 */ /* 0x000fc800078e0a09 */
[----:B----4-:R-:W-:-:S06]  /*0140*/  IMAD.WIDE R4, R9, 0x4, R4 ;  /* 0x0000000409047825 */ /* 0x010fcc00078e0204 */
[----:B------:R-:W2:Y:S02]  /*0150*/  LDG.E.EL R4, desc[UR4][R4.64] ;  /* 0x0000000404047981 */ /* 0x000ea4000c2e1900 */
[C-C-:B--2---:R-:W-:Y:S01]  /*0160*/  FADD R0, R2.reuse, R4.reuse ;  /* 0x0000000402007221 */ /* 0x144fe20000000000 */
[C---:B------:R-:W-:Y:S01]  /*0170*/  FADD R6, R3.reuse, R4 ;  /* 0x0000000403067221 */ /* 0x040fe20000000000 */
[-C--:B------:R-:W-:Y:S02]  /*0180*/  FSETP.GEU.AND P1, PT, R2, -R4.reuse, PT ;  /* 0x800000040200720b */ /* 0x080fe40003f2e000 */
[----:B------:R-:W-:Y:S02]  /*0190*/  FSETP.GEU.AND P0, PT, R3, -R4, PT ;  /* 0x800000040300720b */ /* 0x000fe40003f0e000 */
[----:B------:R-:W-:Y:S02]  /*01a0*/  FSEL R0, R0, RZ, P1 ;  /* 0x000000ff00007208 */ /* 0x000fe40000800000 */
[----:B------:R-:W-:-:S02]  /*01b0*/  FSEL R6, R6, RZ, P0 ;  /* 0x000000ff06067208 */ /* 0x000fc40000000000 */
[----:B------:R-:W-:Y:S02]  /*01c0*/  FSETP.GTU.AND P1, PT, R0, RZ, PT ;  /* 0x000000ff0000720b */ /* 0x000fe40003f2c000 */
[----:B------:R-:W-:Y:S02]  /*01d0*/  FSETP.GTU.AND P0, PT, R6, RZ, PT ;  /* 0x000000ff0600720b */ /* 0x000fe40003f0c000 */
[----:B------:R-:W-:Y:S02]  /*01e0*/  SEL R0, RZ, 0x1, P1 ;  /* 0x00000001ff007807 */ /* 0x000fe40000800000 */
[----:B------:R-:W-:Y:S02]  /*01f0*/  SEL R5, RZ, 0x100, P0 ;  /* 0x00000100ff057807 */ /* 0x000fe40000000000 */
[----:B------:R-:W-:-:S03]  /*0200*/  IADD3 R2, P2, R7, UR6, RZ ;  /* 0x0000000607027c10 */ /* 0x000fc6000ff5e0ff */
[----:B------:R-:W-:Y:S01]  /*0210*/  IMAD.IADD R5, R0, 0x1, R5 ;  /* 0x0000000100057824 */ /* 0x000fe200078e0205 */
[----:B------:R-:W-:-:S05]  /*0220*/  LEA.HI.X.SX32 R3, R7, UR7, 0x1, P2 ;  /* 0x0000000707037c11 */ /* 0x000fca00090f0eff */
[----:B------:R-:W-:Y:S01]  /*0230*/  STG.E.U16 desc[UR4][R2.64], R5 ;  /* 0x0000000502007986 */ /* 0x000fe2000c101504 */
[----:B------:R-:W-:Y:S05]  /*0240*/  EXIT ;  /* 0x000000000000794d */ /* 0x000fea0003800000 */
.L_x_0:
[----:B------:R-:W-:-:S00]  /*0250*/  BRA `(.L_x_0) ;  /* 0xfffffffc00fc7947 */ /* 0x000fc0000383ffff */
[----:B------:R-:W-:-:S00]  /*0260*/  NOP ;  /* 0x0000000000007918 */ /* 0x000fc00000000000 */
        /* <DEDUP_REMOVED lines=9> */
.L_x_1:


//--------------------- .nv.constant0.triton_poi_fused_convolution_relu_threshold_backward_43 --------------------------
	.section	.nv.constant0.triton_poi_fused_convolution_relu_threshold_backward_43,"a",@progbits
	.sectionflags	@""
	.align	4
.nv.constant0.triton_poi_fused_convolution_relu_threshold_backward_43:
	.zero		556
